	.headerflags	@"EF_CUDA_TEXMODE_UNIFIED EF_CUDA_64BIT_ADDRESS EF_CUDA_ACCELERATORS EF_CUDA_SM90 EF_CUDA_VIRTUAL_SM(EF_CUDA_SM90)"
	.elftype	@"ET_EXEC"


//--------------------- .nv.info                  --------------------------
	.section	.nv.info,"",@"SHT_CUDA_INFO"
	.align	4


	//----- nvinfo : EIATTR_REGCOUNT
	.align		4
        /*0000*/ 	.byte	0x04, 0x2f
        /*0002*/ 	.short	(.L_1 - .L_0)
	.align		4
.L_0:
        /*0004*/ 	.word	index@(triton_poi_fused_convolution_relu_5)
        /*0008*/ 	.word	0x0000003e


	//----- nvinfo : EIATTR_MIN_STACK_SIZE
	.align		4
.L_1:
        /*000c*/ 	.byte	0x04, 0x12
        /*000e*/ 	.short	(.L_3 - .L_2)
	.align		4
.L_2:
        /*0010*/ 	.word	index@(triton_poi_fused_convolution_relu_5)
        /*0014*/ 	.word	0x00000000


	//----- nvinfo : EIATTR_FRAME_SIZE
	.align		4
.L_3:
        /*0018*/ 	.byte	0x04, 0x11
        /*001a*/ 	.short	(.L_5 - .L_4)
	.align		4
.L_4:
        /*001c*/ 	.word	index@(triton_poi_fused_convolution_relu_5)
        /*0020*/ 	.word	0x00000000


	//----- nvinfo : EIATTR_MIN_STACK_SIZE
	.align		4
.L_5:
        /*0024*/ 	.byte	0x04, 0x12
        /*0026*/ 	.short	(.L_7 - .L_6)
	.align		4
.L_6:
        /*0028*/ 	.word	index@(triton_poi_fused_convolution_relu_5)
        /*002c*/ 	.word	0x00000000
.L_7:


//--------------------- .nv.info.triton_poi_fused_convolution_relu_5 --------------------------
	.section	.nv.info.triton_poi_fused_convolution_relu_5,"",@"SHT_CUDA_INFO"
	.sectionflags	@""
	.align	4


	//----- nvinfo : EIATTR_CUDA_API_VERSION
	.align		4
        /*0000*/ 	.byte	0x04, 0x37
        /*0002*/ 	.short	(.L_9 - .L_8)
.L_8:
        /*0004*/ 	.word	0x0000007c


	//----- nvinfo : EIATTR_KPARAM_INFO
	.align		4
.L_9:
        /*0008*/ 	.byte	0x04, 0x17
        /*000a*/ 	.short	(.L_11 - .L_10)
.L_10:
        /*000c*/ 	.word	0x00000000
        /*0010*/ 	.short	0x0005
        /*0012*/ 	.short	0x0024
        /*0014*/ 	.byte	0x00, 0xf0, 0x11, 0x00


	//----- nvinfo : EIATTR_KPARAM_INFO
	.align		4
.L_11:
        /*0018*/ 	.byte	0x04, 0x17
        /*001a*/ 	.short	(.L_13 - .L_12)
.L_12:
        /*001c*/ 	.word	0x00000000
        /*0020*/ 	.short	0x0004
        /*0022*/ 	.short	0x0020
        /*0024*/ 	.byte	0x00, 0xf0, 0x11, 0x00


	//----- nvinfo : EIATTR_KPARAM_INFO
	.align		4
.L_13:
        /*0028*/ 	.byte	0x04, 0x17
        /*002a*/ 	.short	(.L_15 - .L_14)
.L_14:
        /*002c*/ 	.word	0x00000000
        /*0030*/ 	.short	0x0003
        /*0032*/ 	.short	0x0018
        /*0034*/ 	.byte	0x00, 0xf4, 0x21, 0x00


	//----- nvinfo : EIATTR_KPARAM_INFO
	.align		4
.L_15:
        /*0038*/ 	.byte	0x04, 0x17
        /*003a*/ 	.short	(.L_17 - .L_16)
.L_16:
        /*003c*/ 	.word	0x00000000
        /*0040*/ 	.short	0x0002
        /*0042*/ 	.short	0x0010
        /*0044*/ 	.byte	0x00, 0xf4, 0x21, 0x00


	//----- nvinfo : EIATTR_KPARAM_INFO
	.align		4
.L_17:
        /*0048*/ 	.byte	0x04, 0x17
        /*004a*/ 	.short	(.L_19 - .L_18)
.L_18:
        /*004c*/ 	.word	0x00000000
        /*0050*/ 	.short	0x0001
        /*0052*/ 	.short	0x0008
        /*0054*/ 	.byte	0x00, 0xf4, 0x21, 0x00


	//----- nvinfo : EIATTR_KPARAM_INFO
	.align		4
.L_19:
        /*0058*/ 	.byte	0x04, 0x17
        /*005a*/ 	.short	(.L_21 - .L_20)
.L_20:
        /*005c*/ 	.word	0x00000000
        /*0060*/ 	.short	0x0000
        /*0062*/ 	.short	0x0000
        /*0064*/ 	.byte	0x00, 0xf4, 0x21, 0x00


	//----- nvinfo : EIATTR_SPARSE_MMA_MASK
	.align		4
.L_21:
        /*0068*/ 	.byte	0x03, 0x50
        /*006a*/ 	.short	0x0000


	//----- nvinfo : EIATTR_MAXREG_COUNT
	.align		4
        /*006c*/ 	.byte	0x03, 0x1b
        /*006e*/ 	.short	0x00ff


	//----- nvinfo : EIATTR_EXIT_INSTR_OFFSETS
	.align		4
        /*0070*/ 	.byte	0x04, 0x1c
        /*0072*/ 	.short	(.L_23 - .L_22)


	//   ....[0]....
.L_22:
        /*0074*/ 	.word	0x00000f00


	//   ....[1]....
        /*0078*/ 	.word	0x00000f20


	//----- nvinfo : EIATTR_REQNTID
	.align		4
.L_23:
        /*007c*/ 	.byte	0x04, 0x10
        /*007e*/ 	.short	(.L_25 - .L_24)
.L_24:
        /*0080*/ 	.word	0x00000100
        /*0084*/ 	.word	0x00000001
        /*0088*/ 	.word	0x00000001


	//----- nvinfo : EIATTR_CBANK_PARAM_SIZE
	.align		4
.L_25:
        /*008c*/ 	.byte	0x03, 0x19
        /*008e*/ 	.short	0x0028


	//----- nvinfo : EIATTR_PARAM_CBANK
	.align		4
        /*0090*/ 	.byte	0x04, 0x0a
        /*0092*/ 	.short	(.L_27 - .L_26)
	.align		4
.L_26:
        /*0094*/ 	.word	index@(.nv.constant0.triton_poi_fused_convolution_relu_5)
        /*0098*/ 	.short	0x0210
        /*009a*/ 	.short	0x0028


	//----- nvinfo : EIATTR_SW_WAR
	.align		4
.L_27:
        /*009c*/ 	.byte	0x04, 0x36
        /*009e*/ 	.short	(.L_29 - .L_28)
.L_28:
        /*00a0*/ 	.word	0x00000008
.L_29:


//--------------------- .nv.callgraph             --------------------------
	.section	.nv.callgraph,"",@"SHT_CUDA_CALLGRAPH"
	.align	4
	.sectionentsize	8
	.align		4
        /*0000*/ 	.word	0x00000000
	.align		4
        /*0004*/ 	.word	0xffffffff
	.align		4
        /*0008*/ 	.word	0x00000000
	.align		4
        /*000c*/ 	.word	0xfffffffe
	.align		4
        /*0010*/ 	.word	0x00000000
	.align		4
        /*0014*/ 	.word	0xfffffffd
	.align		4
        /*0018*/ 	.word	0x00000000
	.align		4
        /*001c*/ 	.word	0xfffffffc


//--------------------- .text.triton_poi_fused_convolution_relu_5 --------------------------
	.section	.text.triton_poi_fused_convolution_relu_5,"ax",@progbits
	.sectionflags	@"SHF_BARRIERS=1"
	.align	128
        .global         triton_poi_fused_convolution_relu_5
        .type           triton_poi_fused_convolution_relu_5,@function
        .size           triton_poi_fused_convolution_relu_5,(.L_x_1 - triton_poi_fused_convolution_relu_5)
        .other          triton_poi_fused_convolution_relu_5,@"STO_CUDA_ENTRY STV_DEFAULT"
triton_poi_fused_convolution_relu_5:
.text.triton_poi_fused_convolution_relu_5:
[----:B------:R-:W0:Y:S01]  /*0000*/  LDC R1, c[0x0][0x28] ;  /* 0x00000a00ff017b82 */ /* 0x000e220000000800 */
[----:B------:R-:W1:Y:S07]  /*0010*/  S2R R23, SR_TID.X ;  /* 0x0000000000177919 */ /* 0x000e6e0000002100 */
[----:B------:R-:W2:Y:S01]  /*0020*/  LDC.64 R24, c[0x0][0x210] ;  /* 0x00008400ff187b82 */ /* 0x000ea20000000a00 */
[----:B------:R-:W-:Y:S02]  /*0030*/  CS2R R8, SRZ ;  /* 0x0000000000087805 */ /* 0x000fe4000001ff00 */
[----:B------:R-:W-:Y:S01]  /*0040*/  CS2R R10, SRZ ;  /* 0x00000000000a7805 */ /* 0x000fe2000001ff00 */
[----:B------:R-:W3:Y:S01]  /*0050*/  S2R R36, SR_CTAID.Y ;  /* 0x0000000000247919 */ /* 0x000ee20000002600 */
[----:B------:R-:W-:Y:S01]  /*0060*/  CS2R R6, SRZ ;  /* 0x0000000000067805 */ /* 0x000fe2000001ff00 */
[----:B------:R-:W-:Y:S01]  /*0070*/  ULDC.64 UR6, c[0x0][0x208] ;  /* 0x0000820000067ab9 */ /* 0x000fe20000000a00 */
[----:B------:R-:W4:Y:S01]  /*0080*/  S2R R5, SR_CTAID.X ;  /* 0x0000000000057919 */ /* 0x000f220000002500 */
[----:B-1----:R-:W-:Y:S01]  /*0090*/  IMAD.SHL.U32 R2, R23, 0x4, RZ ;  /* 0x0000000417027824 */ /* 0x002fe200078e00ff */
[----:B------:R-:W-:-:S04]  /*00a0*/  SHF.R.U32.HI R22, RZ, 0x6, R23 ;  /* 0x00000006ff167819 */ /* 0x000fc80000011617 */
[----:B------:R-:W-:Y:S02]  /*00b0*/  LOP3.LUT R21, R2, 0xfc, RZ, 0xc0, !PT ;  /* 0x000000fc02157812 */ /* 0x000fe400078ec0ff */
[----:B------:R-:W-:Y:S02]  /*00c0*/  SGXT.U32 R22, R22, 0x2 ;  /* 0x000000021616781a */ /* 0x000fe40000000000 */
[----:B---3--:R-:W-:-:S04]  /*00d0*/  PRMT R0, R21, 0x6540, R36 ;  /* 0x0000654015007816 */ /* 0x008fc80000000024 */
[C---:B------:R-:W-:Y:S01]  /*00e0*/  ISETP.GE.AND P0, PT, R0.reuse, 0x600, PT ;  /* 0x000006000000780c */ /* 0x040fe20003f06270 */
[----:B------:R-:W-:-:S05]  /*00f0*/  IMAD.HI R3, R0, 0x2aaaaaab, RZ ;  /* 0x2aaaaaab00037827 */ /* 0x000fca00078e02ff */
[----:B------:R-:W-:-:S04]  /*0100*/  SHF.R.U32.HI R4, RZ, 0x1f, R3 ;  /* 0x0000001fff047819 */ /* 0x000fc80000011603 */
[----:B------:R-:W-:-:S05]  /*0110*/  LEA.HI.SX32 R3, R3, R4, 0x1a ;  /* 0x0000000403037211 */ /* 0x000fca00078fd2ff */
[----:B------:R-:W-:-:S04]  /*0120*/  IMAD R4, R3, -0x180, R0 ;  /* 0xfffffe8003047824 */ /* 0x000fc800078e0200 */
[----:B------:R-:W-:Y:S02]  /*0130*/  IMAD R13, R3, 0x180000, R4 ;  /* 0x00180000030d7824 */ /* 0x000fe400078e0204 */
[----:B----4-:R-:W-:Y:S01]  /*0140*/  IMAD.SHL.U32 R3, R5, 0x10, RZ ;  /* 0x0000001005037824 */ /* 0x010fe200078e00ff */
[----:B------:R-:W-:-:S04]  /*0150*/  CS2R R4, SRZ ;  /* 0x0000000000047805 */ /* 0x000fc8000001ff00 */
[----:B------:R-:W-:Y:S02]  /*0160*/  LOP3.LUT R40, R3, R22, RZ, 0xfc, !PT ;  /* 0x0000001603287212 */ /* 0x000fe400078efcff */
[----:B------:R-:W-:Y:S02]  /*0170*/  LOP3.LUT R0, R3, 0x4, R22, 0xfe, !PT ;  /* 0x0000000403007812 */ /* 0x000fe400078efe16 */
[----:B------:R-:W-:Y:S01]  /*0180*/  LOP3.LUT R41, R3, 0x8, R22, 0xfe, !PT ;  /* 0x0000000803297812 */ /* 0x000fe200078efe16 */
[--C-:B------:R-:W-:Y:S01]  /*0190*/  IMAD R40, R40, 0x180, R13.reuse ;  /* 0x0000018028287824 */ /* 0x100fe200078e020d */
[----:B------:R-:W-:Y:S01]  /*01a0*/  LOP3.LUT R42, R3, 0xc, R22, 0xfe, !PT ;  /* 0x0000000c032a7812 */ /* 0x000fe200078efe16 */
[----:B------:R-:W-:Y:S02]  /*01b0*/  IMAD R0, R0, 0x180, R13 ;  /* 0x0000018000007824 */ /* 0x000fe400078e020d */
[----:B--2---:R-:W-:Y:S01]  /*01c0*/  IMAD.WIDE R26, R40, 0x4, R24 ;  /* 0x00000004281a7825 */ /* 0x004fe200078e0218 */
[----:B------:R-:W-:-:S03]  /*01d0*/  CS2R R14, SRZ ;  /* 0x00000000000e7805 */ /* 0x000fc6000001ff00 */
[----:B------:R-:W-:Y:S01]  /*01e0*/  IMAD.WIDE R28, R0, 0x4, R24 ;  /* 0x00000004001c7825 */ /* 0x000fe200078e0218 */
[----:B------:R1:W2:Y:S03]  /*01f0*/  @!P0 LDG.E.EL.128 R8, desc[UR6][R26.64] ;  /* 0x000000061a088981 */ /* 0x0002a6000c2e1d00 */
[--C-:B------:R-:W-:Y:S01]  /*0200*/  IMAD R41, R41, 0x180, R13.reuse ;  /* 0x0000018029297824 */ /* 0x100fe200078e020d */
[----:B------:R3:W4:Y:S01]  /*0210*/  @!P0 LDG.E.EL.128 R4, desc[UR6][R28.64] ;  /* 0x000000061c048981 */ /* 0x000722000c2e1d00 */
[----:B------:R-:W-:Y:S01]  /*0220*/  IMAD R42, R42, 0x180, R13 ;  /* 0x000001802a2a7824 */ /* 0x000fe200078e020d */
[----:B------:R-:W-:Y:S01]  /*0230*/  CS2R R12, SRZ ;  /* 0x00000000000c7805 */ /* 0x000fe2000001ff00 */
[--C-:B------:R-:W-:Y:S01]  /*0240*/  IMAD.WIDE R30, R41, 0x4, R24.reuse ;  /* 0x00000004291e7825 */ /* 0x100fe200078e0218 */
[----:B------:R-:W-:Y:S02]  /*0250*/  CS2R R16, SRZ ;  /* 0x0000000000107805 */ /* 0x000fe4000001ff00 */
[----:B------:R-:W-:Y:S01]  /*0260*/  CS2R R18, SRZ ;  /* 0x0000000000127805 */ /* 0x000fe2000001ff00 */
[----:B-1----:R-:W-:Y:S01]  /*0270*/  IMAD.WIDE R26, R42, 0x4, R24 ;  /* 0x000000042a1a7825 */ /* 0x002fe200078e0218 */
[----:B------:R-:W5:Y:S01]  /*0280*/  @!P0 LDG.E.EL.128 R12, desc[UR6][R30.64] ;  /* 0x000000061e0c8981 */ /* 0x000f62000c2e1d00 */
[----:B------:R-:W1:Y:S03]  /*0290*/  S2UR UR5, SR_CgaCtaId ;  /* 0x00000000000579c3 */ /* 0x000e660000008800 */
[----:B------:R1:W4:Y:S01]  /*02a0*/  @!P0 LDG.E.EL.128 R16, desc[UR6][R26.64] ;  /* 0x000000061a108981 */ /* 0x000322000c2e1d00 */
[C---:B------:R-:W-:Y:S01]  /*02b0*/  PRMT R20, R23.reuse, 0x6540, R36 ;  /* 0x0000654017147816 */ /* 0x040fe20000000024 */
[----:B------:R-:W-:Y:S01]  /*02c0*/  IMAD.SHL.U32 R32, R23, 0x40, RZ ;  /* 0x0000004017207824 */ /* 0x000fe200078e00ff */
[----:B------:R-:W-:-:S02]  /*02d0*/  UMOV UR4, 0x400 ;  /* 0x0000040000047882 */ /* 0x000fc40000000000 */
[----:B------:R-:W1:Y:S01]  /*02e0*/  LDC.64 R24, c[0x0][0x218] ;  /* 0x00008600ff187b82 */ /* 0x000e620000000a00 */
[----:B---3--:R-:W-:-:S05]  /*02f0*/  IMAD.HI R28, R20, 0x2aaaaaab, RZ ;  /* 0x2aaaaaab141c7827 */ /* 0x008fca00078e02ff */
[----:B------:R-:W-:Y:S02]  /*0300*/  SHF.R.U32.HI R29, RZ, 0x1f, R28 ;  /* 0x0000001fff1d7819 */ /* 0x000fe4000001161c */
[----:B------:R-:W-:Y:S02]  /*0310*/  LOP3.LUT R33, R32, 0xfc0, RZ, 0xc0, !PT ;  /* 0x00000fc020217812 */ /* 0x000fe400078ec0ff */
[----:B------:R-:W-:Y:S02]  /*0320*/  LEA.HI R29, R28, R29, RZ, 0x1a ;  /* 0x0000001d1c1d7211 */ /* 0x000fe400078fd0ff */
[----:B------:R-:W-:Y:S01]  /*0330*/  ISETP.GE.AND P1, PT, R20, 0x600, PT ;  /* 0x000006001400780c */ /* 0x000fe20003f26270 */
[----:B01----:R-:W-:Y:S02]  /*0340*/  UPRMT UR4, UR5, 0x654, UR4 ;  /* 0x0000065405047896 */ /* 0x003fe40008000004 */
[----:B------:R-:W-:Y:S01]  /*0350*/  IMAD R29, R29, -0x180, R20 ;  /* 0xfffffe801d1d7824 */ /* 0x000fe200078e0214 */
[----:B------:R-:W-:-:S02]  /*0360*/  LOP3.LUT R20, R33, 0x10, RZ, 0xfc, !PT ;  /* 0x0000001021147812 */ /* 0x000fc400078efcff */
[C---:B------:R-:W-:Y:S02]  /*0370*/  LOP3.LUT R26, R33.reuse, 0x20, RZ, 0xfc, !PT ;  /* 0x00000020211a7812 */ /* 0x040fe400078efcff */
[C---:B------:R-:W-:Y:S02]  /*0380*/  LOP3.LUT R22, R33.reuse, R22, RZ, 0xfc, !PT ;  /* 0x0000001621167212 */ /* 0x040fe400078efcff */
[C---:B------:R-:W-:Y:S02]  /*0390*/  LOP3.LUT R28, R33.reuse, 0x30, RZ, 0xfc, !PT ;  /* 0x00000030211c7812 */ /* 0x040fe400078efcff */
[----:B------:R-:W-:Y:S02]  /*03a0*/  LEA.HI R33, R33, UR4, RZ, 0x1e ;  /* 0x0000000421217c11 */ /* 0x000fe4000f8ff0ff */
[----:B------:R-:W-:Y:S02]  /*03b0*/  LEA.HI R27, R20, UR4, RZ, 0x1e ;  /* 0x00000004141b7c11 */ /* 0x000fe4000f8ff0ff */
[----:B------:R-:W-:-:S02]  /*03c0*/  LEA.HI R31, R26, UR4, RZ, 0x1e ;  /* 0x000000041a1f7c11 */ /* 0x000fc4000f8ff0ff */
[----:B------:R-:W-:Y:S01]  /*03d0*/  LEA.HI R35, R28, UR4, RZ, 0x1e ;  /* 0x000000041c237c11 */ /* 0x000fe2000f8ff0ff */
[C---:B------:R-:W-:Y:S02]  /*03e0*/  IMAD R33, R22.reuse, 0x4, R33 ;  /* 0x0000000416217824 */ /* 0x040fe400078e0221 */
[C---:B------:R-:W-:Y:S02]  /*03f0*/  IMAD R28, R22.reuse, 0x4, R27 ;  /* 0x00000004161c7824 */ /* 0x040fe400078e021b */
[C---:B------:R-:W-:Y:S02]  /*0400*/  IMAD R31, R22.reuse, 0x4, R31 ;  /* 0x00000004161f7824 */ /* 0x040fe400078e021f */
[----:B------:R-:W-:Y:S02]  /*0410*/  IMAD R30, R22, 0x4, R35 ;  /* 0x00000004161e7824 */ /* 0x000fe400078e0223 */
[----:B------:R-:W-:Y:S02]  /*0420*/  IMAD.MOV.U32 R20, RZ, RZ, RZ ;  /* 0x000000ffff147224 */ /* 0x000fe400078e00ff */
[----:B------:R-:W-:Y:S01]  /*0430*/  IMAD.WIDE R24, R29, 0x4, R24 ;  /* 0x000000041d187825 */ /* 0x000fe200078e0218 */
[----:B--2---:R-:W-:Y:S04]  /*0440*/  STS [R33], R8 ;  /* 0x0000000821007388 */ /* 0x004fe80000000800 */
[----:B------:R-:W-:Y:S04]  /*0450*/  STS [R28+0x40], R9 ;  /* 0x000040091c007388 */ /* 0x000fe80000000800 */
[----:B------:R-:W-:Y:S04]  /*0460*/  STS [R31+0x80], R10 ;  /* 0x0000800a1f007388 */ /* 0x000fe80000000800 */
[----:B------:R-:W-:Y:S04]  /*0470*/  STS [R30+0xc0], R11 ;  /* 0x0000c00b1e007388 */ /* 0x000fe80000000800 */
[----:B----4-:R-:W-:Y:S04]  /*0480*/  STS [R33+0x10], R4 ;  /* 0x0000100421007388 */ /* 0x010fe80000000800 */
[----:B------:R-:W-:Y:S04]  /*0490*/  STS [R28+0x50], R5 ;  /* 0x000050051c007388 */ /* 0x000fe80000000800 */
[----:B------:R-:W-:Y:S04]  /*04a0*/  STS [R31+0x90], R6 ;  /* 0x000090061f007388 */ /* 0x000fe80000000800 */
[----:B------:R-:W-:Y:S04]  /*04b0*/  STS [R30+0xd0], R7 ;  /* 0x0000d0071e007388 */ /* 0x000fe80000000800 */
[----:B-----5:R-:W-:Y:S04]  /*04c0*/  STS [R33+0x20], R12 ;  /* 0x0000200c21007388 */ /* 0x020fe80000000800 */
[----:B------:R-:W-:Y:S04]  /*04d0*/  STS [R28+0x60], R13 ;  /* 0x0000600d1c007388 */ /* 0x000fe80000000800 */
[----:B------:R-:W-:Y:S04]  /*04e0*/  STS [R31+0xa0], R14 ;  /* 0x0000a00e1f007388 */ /* 0x000fe80000000800 */
[----:B------:R-:W-:Y:S04]  /*04f0*/  STS [R30+0xe0], R15 ;  /* 0x0000e00f1e007388 */ /* 0x000fe80000000800 */
[----:B------:R-:W-:Y:S04]  /*0500*/  STS [R33+0x30], R16 ;  /* 0x0000301021007388 */ /* 0x000fe80000000800 */
[----:B------:R-:W-:Y:S04]  /*0510*/  STS [R28+0x70], R17 ;  /* 0x000070111c007388 */ /* 0x000fe80000000800 */
[----:B------:R-:W-:Y:S04]  /*0520*/  STS [R31+0xb0], R18 ;  /* 0x0000b0121f007388 */ /* 0x000fe80000000800 */
[----:B------:R-:W-:Y:S01]  /*0530*/  STS [R30+0xf0], R19 ;  /* 0x0000f0131e007388 */ /* 0x000fe20000000800 */
[----:B------:R-:W-:Y:S06]  /*0540*/  BAR.SYNC.DEFER_BLOCKING 0x0 ;  /* 0x0000000000007b1d */ /* 0x000fec0000010000 */
[----:B------:R0:W2:Y:S01]  /*0550*/  @!P1 LDG.E.EL R20, desc[UR6][R24.64] ;  /* 0x0000000618149981 */ /* 0x0000a2000c2e1900 */
[----:B------:R-:W-:-:S04]  /*0560*/  LOP3.LUT R26, R2, 0x3fc, RZ, 0xc0, !PT ;  /* 0x000003fc021a7812 */ /* 0x000fc800078ec0ff */
[C---:B------:R-:W-:Y:S02]  /*0570*/  LOP3.LUT R27, R26.reuse, 0x400, RZ, 0xfc, !PT ;  /* 0x000004001a1b7812 */ /* 0x040fe400078efcff */
[C---:B------:R-:W-:Y:S02]  /*0580*/  LOP3.LUT R29, R26.reuse, 0x800, RZ, 0xfc, !PT ;  /* 0x000008001a1d7812 */ /* 0x040fe400078efcff */
[----:B------:R-:W-:Y:S02]  /*0590*/  LOP3.LUT R32, R26, 0xc00, RZ, 0xfc, !PT ;  /* 0x00000c001a207812 */ /* 0x000fe400078efcff */
[----:B------:R-:W-:Y:S02]  /*05a0*/  SHF.R.U32.HI R27, RZ, 0x2, R27 ;  /* 0x00000002ff1b7819 */ /* 0x000fe4000001161b */
[----:B------:R-:W-:Y:S02]  /*05b0*/  SHF.R.U32.HI R29, RZ, 0x2, R29 ;  /* 0x00000002ff1d7819 */ /* 0x000fe4000001161d */
[----:B------:R-:W-:-:S02]  /*05c0*/  SHF.R.U32.HI R32, RZ, 0x2, R32 ;  /* 0x00000002ff207819 */ /* 0x000fc40000011620 */
[----:B------:R-:W-:Y:S02]  /*05d0*/  SHF.R.U32.HI R37, RZ, 0x2, R23 ;  /* 0x00000002ff257819 */ /* 0x000fe40000011617 */
[C---:B------:R-:W-:Y:S02]  /*05e0*/  LOP3.LUT R22, R23.reuse, 0xff, RZ, 0xc0, !PT ;  /* 0x000000ff17167812 */ /* 0x040fe400078ec0ff */
[----:B------:R-:W-:Y:S02]  /*05f0*/  LOP3.LUT R23, R23, 0xfc, RZ, 0xc0, !PT ;  /* 0x000000fc17177812 */ /* 0x000fe400078ec0ff */
[----:B------:R-:W-:Y:S02]  /*0600*/  LOP3.LUT R27, R27, 0x1fc, RZ, 0xc0, !PT ;  /* 0x000001fc1b1b7812 */ /* 0x000fe400078ec0ff */
[----:B------:R-:W-:Y:S02]  /*0610*/  LOP3.LUT R29, R29, 0x2fc, RZ, 0xc0, !PT ;  /* 0x000002fc1d1d7812 */ /* 0x000fe400078ec0ff */
[----:B------:R-:W-:Y:S01]  /*0620*/  LOP3.LUT R32, R32, 0x3fc, RZ, 0xc0, !PT ;  /* 0x000003fc20207812 */ /* 0x000fe200078ec0ff */
[----:B------:R-:W-:-:S02]  /*0630*/  VIADD R23, R23, UR4 ;  /* 0x0000000417177c36 */ /* 0x000fc40008000000 */
[----:B------:R-:W-:Y:S02]  /*0640*/  VIADD R27, R27, UR4 ;  /* 0x000000041b1b7c36 */ /* 0x000fe40008000000 */
[----:B------:R-:W-:Y:S02]  /*0650*/  VIADD R29, R29, UR4 ;  /* 0x000000041d1d7c36 */ /* 0x000fe40008000000 */
[----:B0-----:R-:W-:Y:S02]  /*0660*/  VIADD R25, R32, UR4 ;  /* 0x0000000420197c36 */ /* 0x001fe40008000000 */
[C---:B------:R-:W-:Y:S02]  /*0670*/  IMAD R23, R26.reuse, 0x4, R23 ;  /* 0x000000041a177824 */ /* 0x040fe400078e0217 */
[C---:B------:R-:W-:Y:S02]  /*0680*/  IMAD R38, R26.reuse, 0x4, R27 ;  /* 0x000000041a267824 */ /* 0x040fe400078e021b */
[C---:B------:R-:W-:Y:S01]  /*0690*/  IMAD R44, R26.reuse, 0x4, R29 ;  /* 0x000000041a2c7824 */ /* 0x040fe200078e021d */
[----:B------:R-:W-:Y:S01]  /*06a0*/  LDS R24, [R23] ;  /* 0x0000000017187984 */ /* 0x000fe20000000800 */
[----:B------:R-:W-:-:S03]  /*06b0*/  IMAD R46, R26, 0x4, R25 ;  /* 0x000000041a2e7824 */ /* 0x000fc600078e0219 */
[----:B------:R-:W-:Y:S04]  /*06c0*/  LDS R25, [R23+0x4] ;  /* 0x0000040017197984 */ /* 0x000fe80000000800 */
[----:B------:R-:W-:Y:S04]  /*06d0*/  LDS R26, [R23+0x8] ;  /* 0x00000800171a7984 */ /* 0x000fe80000000800 */
[----:B------:R-:W-:Y:S04]  /*06e0*/  LDS R27, [R23+0xc] ;  /* 0x00000c00171b7984 */ /* 0x000fe80000000800 */
[----:B------:R-:W-:Y:S04]  /*06f0*/  LDS R51, [R38+0x1000] ;  /* 0x0010000026337984 */ /* 0x000fe80000000800 */
[----:B------:R-:W-:Y:S04]  /*0700*/  LDS R49, [R38+0x1004] ;  /* 0x0010040026317984 */ /* 0x000fe80000000800 */
[----:B------:R-:W-:Y:S04]  /*0710*/  LDS R31, [R38+0x1008] ;  /* 0x00100800261f7984 */ /* 0x000fe80000000800 */
[----:B------:R0:W-:Y:S04]  /*0720*/  LDS R29, [R38+0x100c] ;  /* 0x00100c00261d7984 */ /* 0x0001e80000000800 */
[----:B------:R-:W-:Y:S04]  /*0730*/  LDS R28, [R44+0x2000] ;  /* 0x002000002c1c7984 */ /* 0x000fe80000000800 */
[----:B------:R-:W-:Y:S04]  /*0740*/  LDS R34, [R44+0x2004] ;  /* 0x002004002c227984 */ /* 0x000fe80000000800 */
[----:B------:R-:W-:Y:S04]  /*0750*/  LDS R30, [R44+0x2008] ;  /* 0x002008002c1e7984 */ /* 0x000fe80000000800 */
[----:B------:R-:W-:Y:S04]  /*0760*/  LDS R32, [R44+0x200c] ;  /* 0x00200c002c207984 */ /* 0x000fe80000000800 */
[----:B------:R-:W-:Y:S04]  /*0770*/  LDS R45, [R46+0x3000] ;  /* 0x003000002e2d7984 */ /* 0x000fe80000000800 */
[----:B------:R-:W-:Y:S04]  /*0780*/  LDS R33, [R46+0x3004] ;  /* 0x003004002e217984 */ /* 0x000fe80000000800 */
[----:B------:R-:W-:Y:S04]  /*0790*/  LDS R43, [R46+0x3008] ;  /* 0x003008002e2b7984 */ /* 0x000fe80000000800 */
[----:B------:R-:W-:Y:S01]  /*07a0*/  LDS R35, [R46+0x300c] ;  /* 0x00300c002e237984 */ /* 0x000fe20000000800 */
[----:B------:R-:W-:Y:S01]  /*07b0*/  LEA R47, R22, UR4, 0x3 ;  /* 0x00000004162f7c11 */ /* 0x000fe2000f8e18ff */
[----:B------:R-:W-:Y:S01]  /*07c0*/  BAR.SYNC.DEFER_BLOCKING 0x0 ;  /* 0x0000000000007b1d */ /* 0x000fe20000010000 */
[----:B------:R-:W-:-:S03]  /*07d0*/  SGXT.U32 R37, R37, 0x6 ;  /* 0x000000062525781a */ /* 0x000fc60000000000 */
[----:B------:R-:W-:Y:S01]  /*07e0*/  IMAD R53, R22, -0x4, R47 ;  /* 0xfffffffc16357824 */ /* 0x000fe200078e022f */
[C---:B0-----:R-:W-:Y:S02]  /*07f0*/  LOP3.LUT R38, R37.reuse, 0x40, RZ, 0xfc, !PT ;  /* 0x0000004025267812 */ /* 0x041fe400078efcff */
[C---:B------:R-:W-:Y:S02]  /*0800*/  LOP3.LUT R39, R37.reuse, 0x80, RZ, 0xfc, !PT ;  /* 0x0000008025277812 */ /* 0x040fe400078efcff */
[C---:B------:R-:W-:Y:S02]  /*0810*/  LOP3.LUT R22, R37.reuse, 0xc0, RZ, 0xfc, !PT ;  /* 0x000000c025167812 */ /* 0x040fe400078efcff */
[----:B------:R-:W-:Y:S02]  /*0820*/  LEA R48, R37, UR4, 0x3 ;  /* 0x0000000425307c11 */ /* 0x000fe4000f8e18ff */
[----:B------:R-:W-:Y:S02]  /*0830*/  LEA R50, R38, UR4, 0x3 ;  /* 0x0000000426327c11 */ /* 0x000fe4000f8e18ff */
[----:B------:R-:W-:-:S02]  /*0840*/  LEA R52, R39, UR4, 0x3 ;  /* 0x0000000427347c11 */ /* 0x000fc4000f8e18ff */
[----:B------:R-:W-:Y:S01]  /*0850*/  LEA R22, R22, UR4, 0x3 ;  /* 0x0000000416167c11 */ /* 0x000fe2000f8e18ff */
[----:B------:R-:W0:Y:S01]  /*0860*/  LDC.64 R38, c[0x0][0x220] ;  /* 0x00008800ff267b82 */ /* 0x000e220000000a00 */
[----:B------:R-:W-:Y:S01]  /*0870*/  LEA R21, R21, UR4, 0x2 ;  /* 0x0000000415157c11 */ /* 0x000fe2000f8e10ff */
[----:B--2---:R-:W-:Y:S06]  /*0880*/  STS [R47], R20 ;  /* 0x000000142f007388 */ /* 0x004fec0000000800 */
[----:B------:R-:W-:Y:S06]  /*0890*/  BAR.SYNC.DEFER_BLOCKING 0x0 ;  /* 0x0000000000007b1d */ /* 0x000fec0000010000 */
[----:B------:R-:W1:Y:S04]  /*08a0*/  LDS R23, [R48] ;  /* 0x0000000030177984 */ /* 0x000e680000000800 */
[----:B------:R-:W2:Y:S04]  /*08b0*/  LDS R46, [R50] ;  /* 0x00000000322e7984 */ /* 0x000ea80000000800 */
[----:B------:R-:W-:Y:S04]  /*08c0*/  LDS R47, [R52] ;  /* 0x00000000342f7984 */ /* 0x000fe80000000800 */
[----:B------:R-:W-:Y:S01]  /*08d0*/  LDS R44, [R22] ;  /* 0x00000000162c7984 */ /* 0x000fe20000000800 */
[----:B------:R-:W-:Y:S06]  /*08e0*/  BAR.SYNC.DEFER_BLOCKING 0x0 ;  /* 0x0000000000007b1d */ /* 0x000fec0000010000 */
[----:B------:R3:W-:Y:S01]  /*08f0*/  STS [R53], R20 ;  /* 0x0000001435007388 */ /* 0x0007e20000000800 */
[--C-:B-1----:R-:W-:Y:S01]  /*0900*/  FADD R24, R24, R23.reuse ;  /* 0x0000001718187221 */ /* 0x102fe20000000000 */
[--C-:B------:R-:W-:Y:S01]  /*0910*/  FADD R25, R25, R23.reuse ;  /* 0x0000001719197221 */ /* 0x100fe20000000000 */
[--C-:B------:R-:W-:Y:S01]  /*0920*/  FADD R26, R26, R23.reuse ;  /* 0x000000171a1a7221 */ /* 0x100fe20000000000 */
[----:B------:R-:W-:Y:S01]  /*0930*/  FADD R27, R27, R23 ;  /* 0x000000171b1b7221 */ /* 0x000fe20000000000 */
[----:B------:R-:W-:Y:S01]  /*0940*/  BAR.SYNC.DEFER_BLOCKING 0x0 ;  /* 0x0000000000007b1d */ /* 0x000fe20000010000 */
[----:B------:R-:W-:-:S02]  /*0950*/  LOP3.LUT R48, R3, 0xc, R2, 0xf8, !PT ;  /* 0x0000000c03307812 */ /* 0x000fc400078ef802 */
[----:B------:R-:W-:-:S04]  /*0960*/  PRMT R3, R37, 0x6540, R36 ;  /* 0x0000654025037816 */ /* 0x000fc80000000024 */
[C---:B------:R-:W-:Y:S01]  /*0970*/  ISETP.GE.AND P1, PT, R3.reuse, 0x600, PT ;  /* 0x000006000300780c */ /* 0x040fe20003f26270 */
[----:B------:R-:W-:Y:S01]  /*0980*/  IMAD R3, R3, 0x1000, R48 ;  /* 0x0000100003037824 */ /* 0x000fe200078e0230 */
[----:B------:R-:W1:Y:S01]  /*0990*/  LDS.128 R20, [R21] ;  /* 0x0000000015147984 */ /* 0x000e620000000c00 */
[----:B------:R-:W-:Y:S02]  /*09a0*/  IMAD.SHL.U32 R36, R36, 0x100, RZ ;  /* 0x0000010024247824 */ /* 0x000fe400078e00ff */
[----:B0-----:R-:W-:-:S03]  /*09b0*/  IMAD.WIDE R2, R3, 0x4, R38 ;  /* 0x0000000403027825 */ /* 0x001fc600078e0226 */
[----:B---3--:R-:W-:-:S05]  /*09c0*/  LOP3.LUT R53, R36, 0x40, R37, 0xfe, !PT ;  /* 0x0000004024357812 */ /* 0x008fca00078efe25 */
[----:B------:R0:W-:Y:S01]  /*09d0*/  @!P1 STG.E.128 desc[UR6][R2.64], R24 ;  /* 0x0000001802009986 */ /* 0x0001e2000c101d06 */
[C---:B------:R-:W-:Y:S01]  /*09e0*/  ISETP.GE.AND P1, PT, R53.reuse, 0x600, PT ;  /* 0x000006003500780c */ /* 0x040fe20003f26270 */
[----:B------:R-:W-:Y:S01]  /*09f0*/  IMAD R53, R53, 0x1000, R48 ;  /* 0x0000100035357824 */ /* 0x000fe200078e0230 */
[----:B------:R-:W-:Y:S02]  /*0a00*/  LOP3.LUT R55, R36, 0x80, R37, 0xfe, !PT ;  /* 0x0000008024377812 */ /* 0x000fe400078efe25 */
[----:B------:R-:W-:Y:S02]  /*0a10*/  LOP3.LUT R37, R36, 0xc0, R37, 0xfe, !PT ;  /* 0x000000c024257812 */ /* 0x000fe400078efe25 */
[----:B------:R-:W-:Y:S01]  /*0a20*/  ISETP.GE.AND P2, PT, R55, 0x600, PT ;  /* 0x000006003700780c */ /* 0x000fe20003f46270 */
[----:B0-----:R-:W-:-:S04]  /*0a30*/  IMAD.WIDE R2, R53, 0x4, R38 ;  /* 0x0000000435027825 */ /* 0x001fc800078e0226 */
[--C-:B--2---:R-:W-:Y:S01]  /*0a40*/  FADD R24, R51, R46.reuse ;  /* 0x0000002e33187221 */ /* 0x104fe20000000000 */
[--C-:B------:R-:W-:Y:S01]  /*0a50*/  FADD R25, R49, R46.reuse ;  /* 0x0000002e31197221 */ /* 0x100fe20000000000 */
[--C-:B------:R-:W-:Y:S01]  /*0a60*/  FADD R26, R31, R46.reuse ;  /* 0x0000002e1f1a7221 */ /* 0x100fe20000000000 */
[----:B------:R-:W-:-:S05]  /*0a70*/  FADD R27, R29, R46 ;  /* 0x0000002e1d1b7221 */ /* 0x000fca0000000000 */
[----:B------:R0:W-:Y:S01]  /*0a80*/  @!P1 STG.E.128 desc[UR6][R2.64], R24 ;  /* 0x0000001802009986 */ /* 0x0001e2000c101d06 */
[C---:B-1----:R-:W-:Y:S01]  /*0a90*/  FSETP.GEU.AND P5, PT, R21.reuse, -R9, PT ;  /* 0x800000091500720b */ /* 0x042fe20003fae000 */
[C---:B------:R-:W-:Y:S01]  /*0aa0*/  FADD R9, R21.reuse, R9 ;  /* 0x0000000915097221 */ /* 0x040fe20000000000 */
[C---:B------:R-:W-:Y:S01]  /*0ab0*/  FSETP.GEU.AND P6, PT, R21.reuse, -R5, PT ;  /* 0x800000051500720b */ /* 0x040fe20003fce000 */
[----:B------:R-:W-:Y:S01]  /*0ac0*/  FADD R5, R21, R5 ;  /* 0x0000000515057221 */ /* 0x000fe20000000000 */
[----:B------:R-:W-:Y:S01]  /*0ad0*/  IMAD R57, R55, 0x1000, R48 ;  /* 0x0000100037397824 */ /* 0x000fe200078e0230 */
[C---:B------:R-:W-:Y:S01]  /*0ae0*/  FSETP.GEU.AND P4, PT, R20.reuse, -R4, PT ;  /* 0x800000041400720b */ /* 0x040fe20003f8e000 */
[----:B------:R-:W-:Y:S01]  /*0af0*/  FADD R4, R20, R4 ;  /* 0x0000000414047221 */ /* 0x000fe20000000000 */
[----:B------:R-:W-:Y:S01]  /*0b00*/  SEL R9, R9, RZ, P5 ;  /* 0x000000ff09097207 */ /* 0x000fe20002800000 */
[----:B0-----:R-:W0:Y:S01]  /*0b10*/  LDC.64 R2, c[0x0][0x228] ;  /* 0x00008a00ff027b82 */ /* 0x001e220000000a00 */
[----:B------:R-:W-:-:S02]  /*0b20*/  SEL R5, R5, RZ, P6 ;  /* 0x000000ff05057207 */ /* 0x000fc40003000000 */
[C---:B------:R-:W-:Y:S01]  /*0b30*/  FSETP.GEU.AND P5, PT, R22.reuse, -R10, PT ;  /* 0x8000000a1600720b */ /* 0x040fe20003fae000 */
[C---:B------:R-:W-:Y:S01]  /*0b40*/  FADD R10, R22.reuse, R10 ;  /* 0x0000000a160a7221 */ /* 0x040fe20000000000 */
[C---:B------:R-:W-:Y:S01]  /*0b50*/  FSETP.GEU.AND P6, PT, R22.reuse, -R6, PT ;  /* 0x800000061600720b */ /* 0x040fe20003fce000 */
[C---:B------:R-:W-:Y:S01]  /*0b60*/  IMAD R59, R37.reuse, 0x1000, R48 ;  /* 0x00001000253b7824 */ /* 0x040fe200078e0230 */
[----:B------:R-:W-:Y:S01]  /*0b70*/  ISETP.GE.AND P3, PT, R37, 0x600, PT ;  /* 0x000006002500780c */ /* 0x000fe20003f66270 */
[----:B------:R-:W-:Y:S01]  /*0b80*/  FADD R6, R22, R6 ;  /* 0x0000000616067221 */ /* 0x000fe20000000000 */
[----:B------:R-:W-:-:S04]  /*0b90*/  IMAD.WIDE R36, R57, 0x4, R38 ;  /* 0x0000000439247825 */ /* 0x000fc800078e0226 */
[--C-:B------:R-:W-:Y:S01]  /*0ba0*/  FADD R28, R28, R47.reuse ;  /* 0x0000002f1c1c7221 */ /* 0x100fe20000000000 */
[--C-:B------:R-:W-:Y:S01]  /*0bb0*/  FADD R29, R34, R47.reuse ;  /* 0x0000002f221d7221 */ /* 0x100fe20000000000 */
[--C-:B------:R-:W-:Y:S01]  /*0bc0*/  FADD R31, R32, R47.reuse ;  /* 0x0000002f201f7221 */ /* 0x100fe20000000000 */
[----:B------:R-:W-:Y:S01]  /*0bd0*/  FADD R30, R30, R47 ;  /* 0x0000002f1e1e7221 */ /* 0x000fe20000000000 */
[----:B------:R-:W-:Y:S01]  /*0be0*/  FADD R34, R43, R44 ;  /* 0x0000002c2b227221 */ /* 0x000fe20000000000 */
[C---:B------:R-:W-:Y:S01]  /*0bf0*/  FSETP.GEU.AND P1, PT, R20.reuse, -R12, PT ;  /* 0x8000000c1400720b */ /* 0x040fe20003f2e000 */
[----:B------:R-:W-:Y:S01]  /*0c00*/  FADD R43, R20, R12 ;  /* 0x0000000c142b7221 */ /* 0x000fe20000000000 */
[----:B------:R-:W-:Y:S01]  /*0c10*/  SEL R4, R4, RZ, P4 ;  /* 0x000000ff04047207 */ /* 0x000fe20002000000 */
[C---:B------:R-:W-:Y:S01]  /*0c20*/  FADD R26, R21.reuse, R13 ;  /* 0x0000000d151a7221 */ /* 0x040fe20000000000 */
[----:B------:R-:W-:Y:S01]  /*0c30*/  FSETP.GEU.AND P4, PT, R21, -R13, PT ;  /* 0x8000000d1500720b */ /* 0x000fe20003f8e000 */
[C---:B------:R-:W-:Y:S01]  /*0c40*/  FADD R12, R23.reuse, R11 ;  /* 0x0000000b170c7221 */ /* 0x040fe20000000000 */
[----:B------:R-:W-:Y:S01]  /*0c50*/  SEL R10, R10, RZ, P5 ;  /* 0x000000ff0a0a7207 */ /* 0x000fe20002800000 */
[C---:B------:R-:W-:Y:S01]  /*0c60*/  FADD R13, R23.reuse, R7 ;  /* 0x00000007170d7221 */ /* 0x040fe20000000000 */
[----:B------:R-:W-:Y:S01]  /*0c70*/  SEL R6, R6, RZ, P6 ;  /* 0x000000ff06067207 */ /* 0x000fe20003000000 */
[----:B------:R1:W-:Y:S01]  /*0c80*/  @!P2 STG.E.128 desc[UR6][R36.64], R28 ;  /* 0x0000001c2400a986 */ /* 0x0003e2000c101d06 */
[----:B------:R-:W-:-:S02]  /*0c90*/  FSETP.GEU.AND P5, PT, R23, -R11, PT ;  /* 0x8000000b1700720b */ /* 0x000fc40003fae000 */
[----:B------:R-:W-:Y:S01]  /*0ca0*/  FSETP.GEU.AND P6, PT, R23, -R7, PT ;  /* 0x800000071700720b */ /* 0x000fe20003fce000 */
[----:B------:R-:W-:Y:S01]  /*0cb0*/  IMAD.WIDE R38, R59, 0x4, R38 ;  /* 0x000000043b267825 */ /* 0x000fe200078e0226 */
[----:B------:R-:W-:-:S03]  /*0cc0*/  FSETP.GEU.AND P2, PT, R20, -R8, PT ;  /* 0x800000081400720b */ /* 0x000fc60003f4e000 */
[--C-:B------:R-:W-:Y:S01]  /*0cd0*/  FADD R32, R45, R44.reuse ;  /* 0x0000002c2d207221 */ /* 0x100fe20000000000 */
[--C-:B------:R-:W-:Y:S01]  /*0ce0*/  FADD R33, R33, R44.reuse ;  /* 0x0000002c21217221 */ /* 0x100fe20000000000 */
[----:B------:R-:W-:Y:S01]  /*0cf0*/  FADD R35, R35, R44 ;  /* 0x0000002c23237221 */ /* 0x000fe20000000000 */
[----:B------:R-:W-:Y:S01]  /*0d00*/  FADD R8, R20, R8 ;  /* 0x0000000814087221 */ /* 0x000fe20000000000 */
[----:B------:R-:W-:Y:S02]  /*0d10*/  SEL R11, R12, RZ, P5 ;  /* 0x000000ff0c0b7207 */ /* 0x000fe40002800000 */
[----:B------:R-:W-:Y:S02]  /*0d20*/  SEL R7, R13, RZ, P6 ;  /* 0x000000ff0d077207 */ /* 0x000fe40003000000 */
[----:B------:R-:W-:Y:S02]  /*0d30*/  SEL R12, R43, RZ, P1 ;  /* 0x000000ff2b0c7207 */ /* 0x000fe40000800000 */
[C---:B------:R-:W-:Y:S01]  /*0d40*/  FSETP.GEU.AND P6, PT, R22.reuse, -R14, PT ;  /* 0x8000000e1600720b */ /* 0x040fe20003fce000 */
[----:B------:R-:W-:Y:S01]  /*0d50*/  FADD R14, R22, R14 ;  /* 0x0000000e160e7221 */ /* 0x000fe20000000000 */
[C---:B------:R-:W-:Y:S01]  /*0d60*/  FSETP.GEU.AND P1, PT, R23.reuse, -R15, PT ;  /* 0x8000000f1700720b */ /* 0x040fe20003f2e000 */
[----:B------:R-:W-:Y:S01]  /*0d70*/  FADD R15, R23, R15 ;  /* 0x0000000f170f7221 */ /* 0x000fe20000000000 */
[----:B------:R1:W-:Y:S01]  /*0d80*/  @!P3 STG.E.128 desc[UR6][R38.64], R32 ;  /* 0x000000202600b986 */ /* 0x0003e2000c101d06 */
[----:B------:R-:W-:Y:S01]  /*0d90*/  SEL R8, R8, RZ, P2 ;  /* 0x000000ff08087207 */ /* 0x000fe20001000000 */
[C---:B------:R-:W-:Y:S01]  /*0da0*/  FADD R44, R20.reuse, R16 ;  /* 0x00000010142c7221 */ /* 0x040fe20000000000 */
[----:B------:R-:W-:Y:S01]  /*0db0*/  FSETP.GEU.AND P3, PT, R20, -R16, PT ;  /* 0x800000101400720b */ /* 0x000fe20003f6e000 */
[C---:B------:R-:W-:Y:S01]  /*0dc0*/  FADD R27, R21.reuse, R17 ;  /* 0x00000011151b7221 */ /* 0x040fe20000000000 */
[----:B------:R-:W-:Y:S01]  /*0dd0*/  FSETP.GEU.AND P2, PT, R21, -R17, PT ;  /* 0x800000111500720b */ /* 0x000fe20003f4e000 */
[----:B0-----:R-:W-:Y:S01]  /*0de0*/  IMAD.WIDE R16, R40, 0x4, R2 ;  /* 0x0000000428107825 */ /* 0x001fe200078e0202 */
[----:B------:R-:W-:-:S02]  /*0df0*/  SEL R13, R26, RZ, P4 ;  /* 0x000000ff1a0d7207 */ /* 0x000fc40002000000 */
[----:B------:R-:W-:Y:S01]  /*0e00*/  SEL R14, R14, RZ, P6 ;  /* 0x000000ff0e0e7207 */ /* 0x000fe20003000000 */
[----:B------:R-:W-:Y:S01]  /*0e10*/  IMAD.WIDE R20, R0, 0x4, R2 ;  /* 0x0000000400147825 */ /* 0x000fe200078e0202 */
[----:B------:R-:W-:-:S03]  /*0e20*/  SEL R15, R15, RZ, P1 ;  /* 0x000000ff0f0f7207 */ /* 0x000fc60000800000 */
[----:B------:R-:W-:Y:S01]  /*0e30*/  IMAD.WIDE R24, R41, 0x4, R2 ;  /* 0x0000000429187825 */ /* 0x000fe200078e0202 */
[----:B------:R-:W-:-:S03]  /*0e40*/  FSETP.GEU.AND P5, PT, R22, -R18, PT ;  /* 0x800000121600720b */ /* 0x000fc60003fae000 */
[----:B------:R-:W-:Y:S01]  /*0e50*/  FADD R18, R22, R18 ;  /* 0x0000001216127221 */ /* 0x000fe20000000000 */
[C---:B------:R-:W-:Y:S01]  /*0e60*/  FSETP.GEU.AND P4, PT, R23.reuse, -R19, PT ;  /* 0x800000131700720b */ /* 0x040fe20003f8e000 */
[----:B------:R-:W-:Y:S01]  /*0e70*/  FADD R19, R23, R19 ;  /* 0x0000001317137221 */ /* 0x000fe20000000000 */
[----:B------:R1:W-:Y:S04]  /*0e80*/  @!P0 STG.E.128 desc[UR6][R16.64], R8 ;  /* 0x0000000810008986 */ /* 0x0003e8000c101d06 */
[----:B------:R1:W-:Y:S01]  /*0e90*/  @!P0 STG.E.128 desc[UR6][R20.64], R4 ;  /* 0x0000000414008986 */ /* 0x0003e2000c101d06 */
[----:B------:R-:W-:-:S03]  /*0ea0*/  IMAD.WIDE R2, R42, 0x4, R2 ;  /* 0x000000042a027825 */ /* 0x000fc600078e0202 */
[----:B------:R1:W-:Y:S01]  /*0eb0*/  @!P0 STG.E.128 desc[UR6][R24.64], R12 ;  /* 0x0000000c18008986 */ /* 0x0003e2000c101d06 */
[----:B------:R-:W-:Y:S02]  /*0ec0*/  SEL R44, R44, RZ, P3 ;  /* 0x000000ff2c2c7207 */ /* 0x000fe40001800000 */
[----:B------:R-:W-:Y:S02]  /*0ed0*/  SEL R45, R27, RZ, P2 ;  /* 0x000000ff1b2d7207 */ /* 0x000fe40001000000 */
[----:B------:R-:W-:Y:S02]  /*0ee0*/  SEL R46, R18, RZ, P5 ;  /* 0x000000ff122e7207 */ /* 0x000fe40002800000 */
[----:B------:R-:W-:Y:S01]  /*0ef0*/  SEL R47, R19, RZ, P4 ;  /* 0x000000ff132f7207 */ /* 0x000fe20002000000 */
[----:B------:R-:W-:Y:S06]  /*0f00*/  @P0 EXIT ;  /* 0x000000000000094d */ /* 0x000fec0003800000 */
[----:B------:R-:W-:Y:S01]  /*0f10*/  STG.E.128 desc[UR6][R2.64], R44 ;  /* 0x0000002c02007986 */ /* 0x000fe2000c101d06 */
[----:B------:R-:W-:Y:S05]  /*0f20*/  EXIT ;  /* 0x000000000000794d */ /* 0x000fea0003800000 */
.L_x_0:
[----:B------:R-:W-:-:S00]  /*0f30*/  BRA `(.L_x_0) ;  /* 0xfffffffc00fc7947 */ /* 0x000fc0000383ffff */
[----:B------:R-:W-:-:S00]  /*0f40*/  NOP ;  /* 0x0000000000007918 */ /* 0x000fc00000000000 */
        /* <DEDUP_REMOVED lines=11> */
.L_x_1:


//--------------------- .nv.shared.triton_poi_fused_convolution_relu_5 --------------------------
	.section	.nv.shared.triton_poi_fused_convolution_relu_5,"aw",@nobits
	.sectionflags	@""
	.align	16
	.zero		1024


//--------------------- .nv.constant0.triton_poi_fused_convolution_relu_5 --------------------------
	.section	.nv.constant0.triton_poi_fused_convolution_relu_5,"a",@progbits
	.sectionflags	@""
	.align	4
.nv.constant0.triton_poi_fused_convolution_relu_5:
	.zero		568
